//
// Generated by NVIDIA NVVM Compiler
//
// Compiler Build ID: CL-36424714
// Cuda compilation tools, release 13.0, V13.0.88
// Based on NVVM 20.0.0
//

.version 9.0
.target sm_100
.address_size 64

	// .globl	_Z15initializeArrayPiii
.extern .func  (.param .b32 func_retval0) vprintf
(
	.param .b64 vprintf_param_0,
	.param .b64 vprintf_param_1
)
;
.global .align 1 .b8 $str[62] = {66, 108, 111, 99, 107, 32, 40, 37, 100, 44, 32, 37, 100, 41, 32, 124, 32, 84, 104, 114, 101, 97, 100, 32, 40, 37, 100, 44, 32, 37, 100, 41, 32, 112, 114, 111, 99, 101, 115, 115, 105, 110, 103, 32, 101, 108, 101, 109, 101, 110, 116, 32, 40, 37, 100, 44, 32, 37, 100, 41, 10};

.visible .entry _Z15initializeArrayPiii(
	.param .u64 .ptr .align 1 _Z15initializeArrayPiii_param_0,
	.param .u32 _Z15initializeArrayPiii_param_1,
	.param .u32 _Z15initializeArrayPiii_param_2
)
{
	.local .align 8 .b8 	__local_depot0[24];
	.reg .b64 	%SP;
	.reg .b64 	%SPL;
	.reg .pred 	%p<4>;
	.reg .b32 	%r<16>;
	.reg .b64 	%rd<9>;

	mov.u64 	%SPL, __local_depot0;
	cvta.local.u64 	%SP, %SPL;
	ld.param.u64 	%rd1, [_Z15initializeArrayPiii_param_0];
	ld.param.u32 	%r3, [_Z15initializeArrayPiii_param_1];
	ld.param.u32 	%r4, [_Z15initializeArrayPiii_param_2];
	add.u64 	%rd2, %SP, 0;
	add.u64 	%rd3, %SPL, 0;
	mov.u32 	%r6, %ctaid.x;
	mov.u32 	%r7, %ntid.x;
	mov.u32 	%r8, %tid.x;
	mad.lo.s32 	%r1, %r6, %r7, %r8;
	mov.u32 	%r9, %ctaid.y;
	mov.u32 	%r10, %ntid.y;
	mov.u32 	%r11, %tid.y;
	mad.lo.s32 	%r12, %r9, %r10, %r11;
	st.local.v2.u32 	[%rd3], {%r6, %r9};
	st.local.v2.u32 	[%rd3+8], {%r8, %r11};
	st.local.v2.u32 	[%rd3+16], {%r1, %r12};
	mov.u64 	%rd4, $str;
	cvta.global.u64 	%rd5, %rd4;
	{ // callseq 0, 0
	.param .b64 param0;
	st.param.b64 	[param0], %rd5;
	.param .b64 param1;
	st.param.b64 	[param1], %rd2;
	.param .b32 retval0;
	call.uni (retval0), 
	vprintf, 
	(
	param0, 
	param1
	);
	ld.param.b32 	%r13, [retval0];
	} // callseq 0
	setp.ge.s32 	%p1, %r1, %r3;
	setp.ge.s32 	%p2, %r12, %r4;
	or.pred  	%p3, %p1, %p2;
	@%p3 bra 	$L__BB0_2;
	cvta.to.global.u64 	%rd6, %rd1;
	mad.lo.s32 	%r15, %r3, %r12, %r1;
	mul.wide.s32 	%rd7, %r15, 4;
	add.s64 	%rd8, %rd6, %rd7;
	st.global.u32 	[%rd8], %r15;
$L__BB0_2:
	ret;

}
	// .globl	_Z9blurArrayPiii
.visible .entry _Z9blurArrayPiii(
	.param .u64 .ptr .align 1 _Z9blurArrayPiii_param_0,
	.param .u32 _Z9blurArrayPiii_param_1,
	.param .u32 _Z9blurArrayPiii_param_2
)
{
	.reg .pred 	%p<6>;
	.reg .b32 	%r<34>;
	.reg .b64 	%rd<5>;

	ld.param.u64 	%rd2, [_Z9blurArrayPiii_param_0];
	ld.param.u32 	%r10, [_Z9blurArrayPiii_param_1];
	ld.param.u32 	%r11, [_Z9blurArrayPiii_param_2];
	mov.u32 	%r13, %ctaid.x;
	mov.u32 	%r14, %ntid.x;
	mov.u32 	%r15, %tid.x;
	mad.lo.s32 	%r1, %r13, %r14, %r15;
	mov.u32 	%r16, %ctaid.y;
	mov.u32 	%r17, %ntid.y;
	mov.u32 	%r18, %tid.y;
	mad.lo.s32 	%r19, %r16, %r17, %r18;
	setp.ge.s32 	%p1, %r1, %r10;
	setp.ge.s32 	%p2, %r19, %r11;
	or.pred  	%p3, %p1, %p2;
	@%p3 bra 	$L__BB1_6;
	cvta.to.global.u64 	%rd3, %rd2;
	setp.lt.s32 	%p4, %r1, 1;
	mad.lo.s32 	%r21, %r10, %r19, %r1;
	add.s32 	%r22, %r21, -1;
	mul.wide.s32 	%rd4, %r22, 4;
	add.s64 	%rd1, %rd3, %rd4;
	mov.b32 	%r32, 0;
	mov.u32 	%r33, %r32;
	@%p4 bra 	$L__BB1_3;
	ld.global.u32 	%r33, [%rd1];
	mov.b32 	%r32, 1;
$L__BB1_3:
	add.s32 	%r24, %r1, 1;
	setp.ge.s32 	%p5, %r24, %r10;
	@%p5 bra 	$L__BB1_5;
	add.s32 	%r32, %r32, 1;
	ld.global.u32 	%r25, [%rd1+8];
	add.s32 	%r33, %r25, %r33;
$L__BB1_5:
	add.s32 	%r26, %r32, 1;
	div.s32 	%r27, %r33, %r26;
	ld.global.u32 	%r28, [%rd1+4];
	add.s32 	%r29, %r28, %r27;
	st.global.u32 	[%rd1+4], %r29;
$L__BB1_6:
	bar.sync 	0;
	ret;

}


// ===== COMPILED SASS (sm_100) =====

	.target	sm_100

	.elftype	@"ET_EXEC"


//--------------------- .note.nv.tkinfo           --------------------------
	.section	.note.nv.tkinfo,"",@"SHT_NOTE"
	.sectionflags	@"SHF_NOTE_NV_TKINFO"
	.tkinfo
        /*0018*/ 	.word	0x00000002
        /*0030*/ 	.string	""
        /*0030*/ 	.string	"ptxas"
        /*0030*/ 	.string	"Cuda compilation tools, release 13.0, V13.0.88"
        /*0030*/ 	.string	"Build cuda_13.0.r13.0/compiler.36424714_0"
        /*0030*/ 	.string	"-arch sm_100 -m 64 "



//--------------------- .note.nv.cuinfo           --------------------------
	.section	.note.nv.cuinfo,"",@"SHT_NOTE"
	.sectionflags	@"SHF_NOTE_NV_CUINFO"
        /*0018*/ 	.short	0x0002
        /*001a*/ 	.short	0x0064
        /*001c*/ 	.short	0x0082
	.zero		2


//--------------------- .nv.info                  --------------------------
	.section	.nv.info,"",@"SHT_CUDA_INFO"
	.align	4


	//----- nvinfo : EIATTR_REGCOUNT
	.align		4
        /*0000*/ 	.byte	0x04, 0x2f
        /*0002*/ 	.short	(.L_2 - .L_1)
	.align		4
.L_1:
        /*0004*/ 	.word	index@(_Z15initializeArrayPiii)
        /*0008*/ 	.word	0x00000018


	//----- nvinfo : EIATTR_FRAME_SIZE
	.align		4
.L_2:
        /*000c*/ 	.byte	0x04, 0x11
        /*000e*/ 	.short	(.L_4 - .L_3)
	.align		4
.L_3:
        /*0010*/ 	.word	index@(_Z15initializeArrayPiii)
        /*0014*/ 	.word	0x00000018


	//----- nvinfo : EIATTR_REGCOUNT
	.align		4
.L_4:
        /*0018*/ 	.byte	0x04, 0x2f
        /*001a*/ 	.short	(.L_6 - .L_5)
	.align		4
.L_5:
        /*001c*/ 	.word	index@(_Z9blurArrayPiii)
        /*0020*/ 	.word	0x0000000e


	//----- nvinfo : EIATTR_FRAME_SIZE
	.align		4
.L_6:
        /*0024*/ 	.byte	0x04, 0x11
        /*0026*/ 	.short	(.L_8 - .L_7)
	.align		4
.L_7:
        /*0028*/ 	.word	index@(_Z9blurArrayPiii)
        /*002c*/ 	.word	0x00000000


	//----- nvinfo : EIATTR_MIN_STACK_SIZE
	.align		4
.L_8:
        /*0030*/ 	.byte	0x04, 0x12
        /*0032*/ 	.short	(.L_10 - .L_9)
	.align		4
.L_9:
        /*0034*/ 	.word	index@(_Z9blurArrayPiii)
        /*0038*/ 	.word	0x00000000


	//----- nvinfo : EIATTR_MIN_STACK_SIZE
	.align		4
.L_10:
        /*003c*/ 	.byte	0x04, 0x12
        /*003e*/ 	.short	(.L_12 - .L_11)
	.align		4
.L_11:
        /*0040*/ 	.word	index@(_Z15initializeArrayPiii)
        /*0044*/ 	.word	0x00000018
.L_12:


//--------------------- .nv.compat                --------------------------
	.section	.nv.compat,"",@"SHT_CUDA_COMPAT_INFO"
	.align	4
        /*0000*/ 	.byte	0x02, 0x09, 0x00, 0x00, 0x02, 0x02, 0x01, 0x00, 0x02, 0x05, 0x05, 0x00, 0x03, 0x07, 0x01, 0x01
        /*0010*/ 	.byte	0x02, 0x03, 0x00, 0x00, 0x02, 0x06, 0x01, 0x00, 0x04, 0x0b, 0x08, 0x00, 0x09, 0x00, 0x00, 0x00
        /*0020*/ 	.byte	0x00, 0x00, 0x00, 0x00


//--------------------- .nv.info._Z9blurArrayPiii --------------------------
	.section	.nv.info._Z9blurArrayPiii,"",@"SHT_CUDA_INFO"
	.sectionflags	@""
	.align	4


	//----- nvinfo : EIATTR_CUDA_API_VERSION
	.align		4
        /*0000*/ 	.byte	0x04, 0x37
        /*0002*/ 	.short	(.L_14 - .L_13)
.L_13:
        /*0004*/ 	.word	0x00000082


	//----- nvinfo : EIATTR_KPARAM_INFO
	.align		4
.L_14:
        /*0008*/ 	.byte	0x04, 0x17
        /*000a*/ 	.short	(.L_16 - .L_15)
.L_15:
        /*000c*/ 	.word	0x00000000
        /*0010*/ 	.short	0x0002
        /*0012*/ 	.short	0x000c
        /*0014*/ 	.byte	0x00, 0xf0, 0x11, 0x00


	//----- nvinfo : EIATTR_KPARAM_INFO
	.align		4
.L_16:
        /*0018*/ 	.byte	0x04, 0x17
        /*001a*/ 	.short	(.L_18 - .L_17)
.L_17:
        /*001c*/ 	.word	0x00000000
        /*0020*/ 	.short	0x0001
        /*0022*/ 	.short	0x0008
        /*0024*/ 	.byte	0x00, 0xf0, 0x11, 0x00


	//----- nvinfo : EIATTR_KPARAM_INFO
	.align		4
.L_18:
        /*0028*/ 	.byte	0x04, 0x17
        /*002a*/ 	.short	(.L_20 - .L_19)
.L_19:
        /*002c*/ 	.word	0x00000000
        /*0030*/ 	.short	0x0000
        /*0032*/ 	.short	0x0000
        /*0034*/ 	.byte	0x00, 0xf5, 0x21, 0x00


	//----- nvinfo : EIATTR_SPARSE_MMA_MASK
	.align		4
.L_20:
        /*0038*/ 	.byte	0x03, 0x50
        /*003a*/ 	.short	0x0000


	//----- nvinfo : EIATTR_MAXREG_COUNT
	.align		4
        /*003c*/ 	.byte	0x03, 0x1b
        /*003e*/ 	.short	0x00ff


	//----- nvinfo : EIATTR_NUM_BARRIERS
	.align		4
        /*0040*/ 	.byte	0x02, 0x4c
        /*0042*/ 	.byte	0x01
	.zero		1


	//----- nvinfo : EIATTR_MERCURY_ISA_VERSION
	.align		4
        /*0044*/ 	.byte	0x03, 0x5f
        /*0046*/ 	.short	0x0101


	//----- nvinfo : EIATTR_VRC_CTA_INIT_COUNT
	.align		4
        /*0048*/ 	.byte	0x02, 0x4a
	.zero		1
	.zero		1


	//----- nvinfo : EIATTR_EXIT_INSTR_OFFSETS
	.align		4
        /*004c*/ 	.byte	0x04, 0x1c
        /*004e*/ 	.short	(.L_22 - .L_21)


	//   ....[0]....
.L_21:
        /*0050*/ 	.word	0x000003b0


	//----- nvinfo : EIATTR_CRS_STACK_SIZE
	.align		4
.L_22:
        /*0054*/ 	.byte	0x04, 0x1e
        /*0056*/ 	.short	(.L_24 - .L_23)
.L_23:
        /*0058*/ 	.word	0x00000000


	//----- nvinfo : EIATTR_CBANK_PARAM_SIZE
	.align		4
.L_24:
        /*005c*/ 	.byte	0x03, 0x19
        /*005e*/ 	.short	0x0010


	//----- nvinfo : EIATTR_PARAM_CBANK
	.align		4
        /*0060*/ 	.byte	0x04, 0x0a
        /*0062*/ 	.short	(.L_26 - .L_25)
	.align		4
.L_25:
        /*0064*/ 	.word	index@(.nv.constant0._Z9blurArrayPiii)
        /*0068*/ 	.short	0x0380
        /*006a*/ 	.short	0x0010


	//----- nvinfo : EIATTR_SW_WAR
	.align		4
.L_26:
        /*006c*/ 	.byte	0x04, 0x36
        /*006e*/ 	.short	(.L_28 - .L_27)
.L_27:
        /*0070*/ 	.word	0x00000008
.L_28:


//--------------------- .nv.info._Z15initializeArrayPiii --------------------------
	.section	.nv.info._Z15initializeArrayPiii,"",@"SHT_CUDA_INFO"
	.sectionflags	@""
	.align	4


	//----- nvinfo : EIATTR_CUDA_API_VERSION
	.align		4
        /*0000*/ 	.byte	0x04, 0x37
        /*0002*/ 	.short	(.L_30 - .L_29)
.L_29:
        /*0004*/ 	.word	0x00000082


	//----- nvinfo : EIATTR_KPARAM_INFO
	.align		4
.L_30:
        /*0008*/ 	.byte	0x04, 0x17
        /*000a*/ 	.short	(.L_32 - .L_31)
.L_31:
        /*000c*/ 	.word	0x00000000
        /*0010*/ 	.short	0x0002
        /*0012*/ 	.short	0x000c
        /*0014*/ 	.byte	0x00, 0xf0, 0x11, 0x00


	//----- nvinfo : EIATTR_KPARAM_INFO
	.align		4
.L_32:
        /*0018*/ 	.byte	0x04, 0x17
        /*001a*/ 	.short	(.L_34 - .L_33)
.L_33:
        /*001c*/ 	.word	0x00000000
        /*0020*/ 	.short	0x0001
        /*0022*/ 	.short	0x0008
        /*0024*/ 	.byte	0x00, 0xf0, 0x11, 0x00


	//----- nvinfo : EIATTR_KPARAM_INFO
	.align		4
.L_34:
        /*0028*/ 	.byte	0x04, 0x17
        /*002a*/ 	.short	(.L_36 - .L_35)
.L_35:
        /*002c*/ 	.word	0x00000000
        /*0030*/ 	.short	0x0000
        /*0032*/ 	.short	0x0000
        /*0034*/ 	.byte	0x00, 0xf5, 0x21, 0x00


	//----- nvinfo : EIATTR_SPARSE_MMA_MASK
	.align		4
.L_36:
        /*0038*/ 	.byte	0x03, 0x50
        /*003a*/ 	.short	0x0000


	//----- nvinfo : EIATTR_MAXREG_COUNT
	.align		4
        /*003c*/ 	.byte	0x03, 0x1b
        /*003e*/ 	.short	0x00ff


	//----- nvinfo : EIATTR_EXTERNS
	.align		4
        /*0040*/ 	.byte	0x04, 0x0f
        /*0042*/ 	.short	(.L_38 - .L_37)


	//   ....[0]....
	.align		4
.L_37:
        /*0044*/ 	.word	index@(vprintf)


	//----- nvinfo : EIATTR_MERCURY_ISA_VERSION
	.align		4
.L_38:
        /*0048*/ 	.byte	0x03, 0x5f
        /*004a*/ 	.short	0x0101


	//----- nvinfo : EIATTR_VRC_CTA_INIT_COUNT
	.align		4
        /*004c*/ 	.byte	0x02, 0x4a
	.zero		1
	.zero		1


	//----- nvinfo : EIATTR_SYSCALL_OFFSETS
	.align		4
        /*0050*/ 	.byte	0x04, 0x46
        /*0052*/ 	.short	(.L_40 - .L_39)


	//   ....[0]....
.L_39:
        /*0054*/ 	.word	0x00000170


	//----- nvinfo : EIATTR_EXIT_INSTR_OFFSETS
	.align		4
.L_40:
        /*0058*/ 	.byte	0x04, 0x1c
        /*005a*/ 	.short	(.L_42 - .L_41)


	//   ....[0]....
.L_41:
        /*005c*/ 	.word	0x000001b0


	//   ....[1]....
        /*0060*/ 	.word	0x00000210


	//----- nvinfo : EIATTR_CRS_STACK_SIZE
	.align		4
.L_42:
        /*0064*/ 	.byte	0x04, 0x1e
        /*0066*/ 	.short	(.L_44 - .L_43)
.L_43:
        /*0068*/ 	.word	0x00000000


	//----- nvinfo : EIATTR_CBANK_PARAM_SIZE
	.align		4
.L_44:
        /*006c*/ 	.byte	0x03, 0x19
        /*006e*/ 	.short	0x0010


	//----- nvinfo : EIATTR_PARAM_CBANK
	.align		4
        /*0070*/ 	.byte	0x04, 0x0a
        /*0072*/ 	.short	(.L_46 - .L_45)
	.align		4
.L_45:
        /*0074*/ 	.word	index@(.nv.constant0._Z15initializeArrayPiii)
        /*0078*/ 	.short	0x0380
        /*007a*/ 	.short	0x0010


	//----- nvinfo : EIATTR_SW_WAR
	.align		4
.L_46:
        /*007c*/ 	.byte	0x04, 0x36
        /*007e*/ 	.short	(.L_48 - .L_47)
.L_47:
        /*0080*/ 	.word	0x00000008
.L_48:


//--------------------- .nv.callgraph             --------------------------
	.section	.nv.callgraph,"",@"SHT_CUDA_CALLGRAPH"
	.align	4
	.sectionentsize	8
	.align		4
        /*0000*/ 	.word	0x00000000
	.align		4
        /*0004*/ 	.word	0xffffffff
	.align		4
        /*0008*/ 	.word	index@(_Z15initializeArrayPiii)
	.align		4
        /*000c*/ 	.word	index@(vprintf)
	.align		4
        /*0010*/ 	.word	0x00000000
	.align		4
        /*0014*/ 	.word	0xfffffffe
	.align		4
        /*0018*/ 	.word	0x00000000
	.align		4
        /*001c*/ 	.word	0xfffffffd
	.align		4
        /*0020*/ 	.word	0x00000000
	.align		4
        /*0024*/ 	.word	0xfffffffc


//--------------------- .nv.constant4             --------------------------
	.section	.nv.constant4,"a",@progbits
	.align	8
	.align		8
.nv.constant4:
        /*0000*/ 	.dword	$str
	.align		8
        /*0008*/ 	.dword	vprintf


//--------------------- .text._Z9blurArrayPiii    --------------------------
	.section	.text._Z9blurArrayPiii,"ax",@progbits
	.align	128
        .global         _Z9blurArrayPiii
        .type           _Z9blurArrayPiii,@function
        .size           _Z9blurArrayPiii,(.L_x_5 - _Z9blurArrayPiii)
        .other          _Z9blurArrayPiii,@"STO_CUDA_ENTRY STV_DEFAULT"
_Z9blurArrayPiii:
.text._Z9blurArrayPiii:
[----:B------:R-:W-:Y:S01]  /*0000*/  LDC R1, c[0x0][0x37c] ;  /* 0x0000df00ff017b82 */ /* 0x000fe20000000800 */
[----:B------:R-:W0:Y:S07]  /*0010*/  S2R R2, SR_TID.Y ;  /* 0x0000000000027919 */ /* 0x000e2e0000002200 */
[----:B------:R-:W1:Y:S01]  /*0020*/  LDC R0, c[0x0][0x360] ;  /* 0x0000d800ff007b82 */ /* 0x000e620000000800 */
[----:B------:R-:W2:Y:S01]  /*0030*/  LDCU.64 UR6, c[0x0][0x388] ;  /* 0x00007100ff0677ac */ /* 0x000ea20008000a00 */
[----:B------:R-:W-:Y:S01]  /*0040*/  BSSY.RECONVERGENT B0, `(.L_x_0) ;  /* 0x0000035000007945 */ /* 0x000fe20003800200 */
[----:B------:R-:W1:Y:S05]  /*0050*/  S2R R3, SR_TID.X ;  /* 0x0000000000037919 */ /* 0x000e6a0000002100 */
[----:B------:R-:W0:Y:S08]  /*0060*/  S2UR UR5, SR_CTAID.Y ;  /* 0x00000000000579c3 */ /* 0x000e300000002600 */
[----:B------:R-:W0:Y:S08]  /*0070*/  LDC R5, c[0x0][0x364] ;  /* 0x0000d900ff057b82 */ /* 0x000e300000000800 */
[----:B------:R-:W1:Y:S01]  /*0080*/  S2UR UR4, SR_CTAID.X ;  /* 0x00000000000479c3 */ /* 0x000e620000002500 */
[----:B0-----:R-:W-:-:S05]  /*0090*/  IMAD R5, R5, UR5, R2 ;  /* 0x0000000505057c24 */ /* 0x001fca000f8e0202 */
[----:B--2---:R-:W-:Y:S01]  /*00a0*/  ISETP.GE.AND P0, PT, R5, UR7, PT ;  /* 0x0000000705007c0c */ /* 0x004fe2000bf06270 */
[----:B-1----:R-:W-:-:S05]  /*00b0*/  IMAD R0, R0, UR4, R3 ;  /* 0x0000000400007c24 */ /* 0x002fca000f8e0203 */
[----:B------:R-:W-:-:S13]  /*00c0*/  ISETP.GE.OR P0, PT, R0, UR6, P0 ;  /* 0x0000000600007c0c */ /* 0x000fda0008706670 */
[----:B------:R-:W-:Y:S05]  /*00d0*/  @P0 BRA `(.L_x_1) ;  /* 0x0000000000ac0947 */ /* 0x000fea0003800000 */
[----:B------:R-:W0:Y:S01]  /*00e0*/  LDC.64 R2, c[0x0][0x380] ;  /* 0x0000e000ff027b82 */ /* 0x000e220000000a00 */
[----:B------:R-:W1:Y:S01]  /*00f0*/  LDCU.64 UR4, c[0x0][0x358] ;  /* 0x00006b00ff0477ac */ /* 0x000e620008000a00 */
[C---:B------:R-:W-:Y:S01]  /*0100*/  VIADD R4, R0.reuse, 0x1 ;  /* 0x0000000100047836 */ /* 0x040fe20000000000 */
[----:B------:R-:W-:Y:S01]  /*0110*/  ISETP.GE.AND P0, PT, R0, 0x1, PT ;  /* 0x000000010000780c */ /* 0x000fe20003f06270 */
[----:B------:R-:W-:Y:S02]  /*0120*/  IMAD R5, R5, UR6, R0 ;  /* 0x0000000605057c24 */ /* 0x000fe4000f8e0200 */
[----:B------:R-:W-:Y:S01]  /*0130*/  HFMA2 R6, -RZ, RZ, 0, 0 ;  /* 0x00000000ff067431 */ /* 0x000fe200000001ff */
[----:B------:R-:W-:Y:S01]  /*0140*/  ISETP.GE.AND P1, PT, R4, UR6, PT ;  /* 0x0000000604007c0c */ /* 0x000fe2000bf26270 */
[----:B------:R-:W-:-:S04]  /*0150*/  VIADD R5, R5, 0xffffffff ;  /* 0xffffffff05057836 */ /* 0x000fc80000000000 */
[----:B0-----:R-:W-:-:S05]  /*0160*/  IMAD.WIDE R2, R5, 0x4, R2 ;  /* 0x0000000405027825 */ /* 0x001fca00078e0202 */
[----:B-1----:R-:W2:Y:S04]  /*0170*/  @P0 LDG.E R6, desc[UR4][R2.64] ;  /* 0x0000000402060981 */ /* 0x002ea8000c1e1900 */
[----:B------:R-:W2:Y:S04]  /*0180*/  @!P1 LDG.E R7, desc[UR4][R2.64+0x8] ;  /* 0x0000080402079981 */ /* 0x000ea8000c1e1900 */
[----:B------:R-:W3:Y:S01]  /*0190*/  LDG.E R8, desc[UR4][R2.64+0x4] ;  /* 0x0000040402087981 */ /* 0x000ee2000c1e1900 */
[----:B------:R-:W-:Y:S02]  /*01a0*/  IMAD.MOV.U32 R0, RZ, RZ, RZ ;  /* 0x000000ffff007224 */ /* 0x000fe400078e00ff */
[----:B------:R-:W-:-:S05]  /*01b0*/  @P0 IMAD.MOV.U32 R0, RZ, RZ, 0x1 ;  /* 0x00000001ff000424 */ /* 0x000fca00078e00ff */
[----:B------:R-:W-:-:S05]  /*01c0*/  @!P1 IADD3 R0, PT, PT, R0, 0x1, RZ ;  /* 0x0000000100009810 */ /* 0x000fca0007ffe0ff */
[----:B------:R-:W-:-:S05]  /*01d0*/  VIADD R11, R0, 0x1 ;  /* 0x00000001000b7836 */ /* 0x000fca0000000000 */
[----:B------:R-:W-:-:S04]  /*01e0*/  IABS R9, R11 ;  /* 0x0000000b00097213 */ /* 0x000fc80000000000 */
[----:B------:R-:W0:Y:S08]  /*01f0*/  I2F.RP R0, R9 ;  /* 0x0000000900007306 */ /* 0x000e300000209400 */
[----:B0-----:R-:W0:Y:S02]  /*0200*/  MUFU.RCP R0, R0 ;  /* 0x0000000000007308 */ /* 0x001e240000001000 */
[----:B0-----:R-:W-:-:S06]  /*0210*/  VIADD R4, R0, 0xffffffe ;  /* 0x0ffffffe00047836 */ /* 0x001fcc0000000000 */
[----:B------:R0:W1:Y:S02]  /*0220*/  F2I.FTZ.U32.TRUNC.NTZ R5, R4 ;  /* 0x0000000400057305 */ /* 0x000064000021f000 */
[----:B0-----:R-:W-:Y:S02]  /*0230*/  MOV R4, RZ ;  /* 0x000000ff00047202 */ /* 0x001fe40000000f00 */
[----:B-1----:R-:W-:Y:S01]  /*0240*/  IADD3 R10, PT, PT, RZ, -R5, RZ ;  /* 0x80000005ff0a7210 */ /* 0x002fe20007ffe0ff */
[----:B--2---:R-:W-:-:S04]  /*0250*/  @!P1 IMAD.IADD R6, R6, 0x1, R7 ;  /* 0x0000000106069824 */ /* 0x004fc800078e0207 */
[----:B------:R-:W-:Y:S01]  /*0260*/  IMAD R7, R10, R9, RZ ;  /* 0x000000090a077224 */ /* 0x000fe200078e02ff */
[----:B------:R-:W-:Y:S02]  /*0270*/  IABS R10, R11 ;  /* 0x0000000b000a7213 */ /* 0x000fe40000000000 */
[----:B------:R-:W-:Y:S01]  /*0280*/  IABS R0, R6 ;  /* 0x0000000600007213 */ /* 0x000fe20000000000 */
[----:B------:R-:W-:Y:S01]  /*0290*/  IMAD.HI.U32 R5, R5, R7, R4 ;  /* 0x0000000705057227 */ /* 0x000fe200078e0004 */
[----:B------:R-:W-:-:S03]  /*02a0*/  LOP3.LUT R6, R6, R11, RZ, 0x3c, !PT ;  /* 0x0000000b06067212 */ /* 0x000fc600078e3cff */
[----:B------:R-:W-:Y:S01]  /*02b0*/  IMAD.MOV R4, RZ, RZ, -R10 ;  /* 0x000000ffff047224 */ /* 0x000fe200078e0a0a */
[----:B------:R-:W-:Y:S01]  /*02c0*/  ISETP.GE.AND P1, PT, R6, RZ, PT ;  /* 0x000000ff0600720c */ /* 0x000fe20003f26270 */
[----:B------:R-:W-:-:S04]  /*02d0*/  IMAD.HI.U32 R5, R5, R0, RZ ;  /* 0x0000000005057227 */ /* 0x000fc800078e00ff */
[----:B------:R-:W-:-:S05]  /*02e0*/  IMAD R0, R5, R4, R0 ;  /* 0x0000000405007224 */ /* 0x000fca00078e0200 */
[----:B------:R-:W-:-:S13]  /*02f0*/  ISETP.GT.U32.AND P2, PT, R9, R0, PT ;  /* 0x000000000900720c */ /* 0x000fda0003f44070 */
[-C--:B------:R-:W-:Y:S01]  /*0300*/  @!P2 IADD3 R0, PT, PT, R0, -R9.reuse, RZ ;  /* 0x800000090000a210 */ /* 0x080fe20007ffe0ff */
[----:B------:R-:W-:Y:S01]  /*0310*/  @!P2 VIADD R5, R5, 0x1 ;  /* 0x000000010505a836 */ /* 0x000fe20000000000 */
[----:B------:R-:W-:Y:S02]  /*0320*/  ISETP.NE.AND P2, PT, R11, RZ, PT ;  /* 0x000000ff0b00720c */ /* 0x000fe40003f45270 */
[----:B------:R-:W-:-:S13]  /*0330*/  ISETP.GE.U32.AND P0, PT, R0, R9, PT ;  /* 0x000000090000720c */ /* 0x000fda0003f06070 */
[----:B------:R-:W-:-:S05]  /*0340*/  @P0 IADD3 R5, PT, PT, R5, 0x1, RZ ;  /* 0x0000000105050810 */ /* 0x000fca0007ffe0ff */
[----:B------:R-:W-:Y:S01]  /*0350*/  @!P1 IMAD.MOV R5, RZ, RZ, -R5 ;  /* 0x000000ffff059224 */ /* 0x000fe200078e0a05 */
[----:B------:R-:W-:-:S04]  /*0360*/  @!P2 LOP3.LUT R5, RZ, R11, RZ, 0x33, !PT ;  /* 0x0000000bff05a212 */ /* 0x000fc800078e33ff */
[----:B---3--:R-:W-:-:S05]  /*0370*/  IADD3 R5, PT, PT, R5, R8, RZ ;  /* 0x0000000805057210 */ /* 0x008fca0007ffe0ff */
[----:B------:R0:W-:Y:S02]  /*0380*/  STG.E desc[UR4][R2.64+0x4], R5 ;  /* 0x0000040502007986 */ /* 0x0001e4000c101904 */
.L_x_1:
[----:B------:R-:W-:Y:S05]  /*0390*/  BSYNC.RECONVERGENT B0 ;  /* 0x0000000000007941 */ /* 0x000fea0003800200 */
.L_x_0:
[----:B------:R-:W-:Y:S06]  /*03a0*/  BAR.SYNC.DEFER_BLOCKING 0x0 ;  /* 0x0000000000007b1d */ /* 0x000fec0000010000 */
[----:B------:R-:W-:Y:S05]  /*03b0*/  EXIT ;  /* 0x000000000000794d */ /* 0x000fea0003800000 */
.L_x_2:
[----:B------:R-:W-:-:S00]  /*03c0*/  BRA `(.L_x_2) ;  /* 0xfffffffc00fc7947 */ /* 0x000fc0000383ffff */
[----:B------:R-:W-:-:S00]  /*03d0*/  NOP ;  /* 0x0000000000007918 */ /* 0x000fc00000000000 */
        /* <DEDUP_REMOVED lines=10> */
.L_x_5:


//--------------------- .text._Z15initializeArrayPiii --------------------------
	.section	.text._Z15initializeArrayPiii,"ax",@progbits
	.align	128
        .global         _Z15initializeArrayPiii
        .type           _Z15initializeArrayPiii,@function
        .size           _Z15initializeArrayPiii,(.L_x_6 - _Z15initializeArrayPiii)
        .other          _Z15initializeArrayPiii,@"STO_CUDA_ENTRY STV_DEFAULT"
_Z15initializeArrayPiii:
.text._Z15initializeArrayPiii:
[----:B------:R-:W0:Y:S01]  /*0000*/  LDC R1, c[0x0][0x37c] ;  /* 0x0000df00ff017b82 */ /* 0x000e220000000800 */
[----:B------:R-:W1:Y:S01]  /*0010*/  S2R R8, SR_CTAID.X ;  /* 0x0000000000087919 */ /* 0x000e620000002500 */
[----:B------:R-:W2:Y:S01]  /*0020*/  LDCU UR5, c[0x0][0x2fc] ;  /* 0x00005f80ff0577ac */ /* 0x000ea20008000800 */
[----:B0-----:R-:W-:Y:S01]  /*0030*/  VIADD R1, R1, 0xffffffe8 ;  /* 0xffffffe801017836 */ /* 0x001fe20000000000 */
[----:B------:R-:W-:Y:S01]  /*0040*/  MOV R0, 0x8 ;  /* 0x0000000800007802 */ /* 0x000fe20000000f00 */
[----:B------:R-:W1:Y:S01]  /*0050*/  S2R R9, SR_CTAID.Y ;  /* 0x0000000000097919 */ /* 0x000e620000002600 */
[----:B------:R-:W0:Y:S02]  /*0060*/  LDCU UR6, c[0x0][0x360] ;  /* 0x00006c00ff0677ac */ /* 0x000e240008000800 */
[----:B------:R3:W4:Y:S01]  /*0070*/  LDC.64 R2, c[0x4][R0] ;  /* 0x0100000000027b82 */ /* 0x0007220000000a00 */
[----:B------:R-:W0:Y:S01]  /*0080*/  S2R R10, SR_TID.X ;  /* 0x00000000000a7919 */ /* 0x000e220000002100 */
[----:B------:R-:W5:Y:S01]  /*0090*/  LDCU UR7, c[0x0][0x364] ;  /* 0x00006c80ff0777ac */ /* 0x000f620008000800 */
[----:B------:R-:W5:Y:S01]  /*00a0*/  S2R R11, SR_TID.Y ;  /* 0x00000000000b7919 */ /* 0x000f620000002200 */
[----:B------:R-:W2:Y:S02]  /*00b0*/  LDCU UR4, c[0x0][0x2f8] ;  /* 0x00005f00ff0477ac */ /* 0x000ea40008000800 */
[----:B--2---:R-:W-:-:S04]  /*00c0*/  IADD3 R6, P0, PT, R1, UR4, RZ ;  /* 0x0000000401067c10 */ /* 0x004fc8000ff1e0ff */
[----:B------:R-:W-:Y:S01]  /*00d0*/  IADD3.X R7, PT, PT, RZ, UR5, RZ, P0, !PT ;  /* 0x00000005ff077c10 */ /* 0x000fe200087fe4ff */
[----:B-1----:R3:W-:Y:S01]  /*00e0*/  STL.64 [R1], R8 ;  /* 0x0000000801007387 */ /* 0x0027e20000100a00 */
[----:B0-----:R-:W-:Y:S02]  /*00f0*/  IMAD R16, R8, UR6, R10 ;  /* 0x0000000608107c24 */ /* 0x001fe4000f8e020a */
[----:B-----5:R-:W-:Y:S01]  /*0100*/  IMAD R17, R9, UR7, R11 ;  /* 0x0000000709117c24 */ /* 0x020fe2000f8e020b */
[----:B------:R3:W-:Y:S01]  /*0110*/  STL.64 [R1+0x8], R10 ;  /* 0x0000080a01007387 */ /* 0x0007e20000100a00 */
[----:B------:R-:W0:Y:S03]  /*0120*/  LDCU.64 UR6, c[0x4][URZ] ;  /* 0x01000000ff0677ac */ /* 0x000e260008000a00 */
[----:B------:R3:W-:Y:S01]  /*0130*/  STL.64 [R1+0x10], R16 ;  /* 0x0000101001007387 */ /* 0x0007e20000100a00 */
[----:B0-----:R-:W-:Y:S01]  /*0140*/  IMAD.U32 R4, RZ, RZ, UR6 ;  /* 0x00000006ff047e24 */ /* 0x001fe2000f8e00ff */
[----:B---34-:R-:W-:-:S07]  /*0150*/  MOV R5, UR7 ;  /* 0x0000000700057c02 */ /* 0x018fce0008000f00 */
[----:B------:R-:W-:-:S07]  /*0160*/  LEPC R20, `(.L_x_3) ;  /* 0x000000001014794e */ /* 0x000fce0000000000 */
[----:B------:R-:W-:Y:S05]  /*0170*/  CALL.ABS.NOINC R2 ;  /* 0x0000000002007343 */ /* 0x000fea0003c00000 */
.L_x_3:
[----:B------:R-:W0:Y:S02]  /*0180*/  LDC.64 R4, c[0x0][0x388] ;  /* 0x0000e200ff047b82 */ /* 0x000e240000000a00 */
[----:B0-----:R-:W-:-:S04]  /*0190*/  ISETP.GE.AND P0, PT, R17, R5, PT ;  /* 0x000000051100720c */ /* 0x001fc80003f06270 */
[----:B------:R-:W-:-:S13]  /*01a0*/  ISETP.GE.OR P0, PT, R16, R4, P0 ;  /* 0x000000041000720c */ /* 0x000fda0000706670 */
[----:B------:R-:W-:Y:S05]  /*01b0*/  @P0 EXIT ;  /* 0x000000000000094d */ /* 0x000fea0003800000 */
[----:B------:R-:W0:Y:S01]  /*01c0*/  LDC.64 R2, c[0x0][0x380] ;  /* 0x0000e000ff027b82 */ /* 0x000e220000000a00 */
[----:B------:R-:W1:Y:S01]  /*01d0*/  LDCU.64 UR4, c[0x0][0x358] ;  /* 0x00006b00ff0477ac */ /* 0x000e620008000a00 */
[----:B------:R-:W-:-:S04]  /*01e0*/  IMAD R17, R17, R4, R16 ;  /* 0x0000000411117224 */ /* 0x000fc800078e0210 */
[----:B0-----:R-:W-:-:S05]  /*01f0*/  IMAD.WIDE R2, R17, 0x4, R2 ;  /* 0x0000000411027825 */ /* 0x001fca00078e0202 */
[----:B-1----:R-:W-:Y:S01]  /*0200*/  STG.E desc[UR4][R2.64], R17 ;  /* 0x0000001102007986 */ /* 0x002fe2000c101904 */
[----:B------:R-:W-:Y:S05]  /*0210*/  EXIT ;  /* 0x000000000000794d */ /* 0x000fea0003800000 */
.L_x_4:
        /* <DEDUP_REMOVED lines=14> */
.L_x_6:


//--------------------- .nv.global.init           --------------------------
	.section	.nv.global.init,"aw",@progbits
.nv.global.init:
	.type		$str,@object
	.size		$str,(.L_0 - $str)
$str:
        /*0000*/ 	.byte	0x42, 0x6c, 0x6f, 0x63, 0x6b, 0x20, 0x28, 0x25, 0x64, 0x2c, 0x20, 0x25, 0x64, 0x29, 0x20, 0x7c
        /*0010*/ 	.byte	0x20, 0x54, 0x68, 0x72, 0x65, 0x61, 0x64, 0x20, 0x28, 0x25, 0x64, 0x2c, 0x20, 0x25, 0x64, 0x29
        /*0020*/ 	.byte	0x20, 0x70, 0x72, 0x6f, 0x63, 0x65, 0x73, 0x73, 0x69, 0x6e, 0x67, 0x20, 0x65, 0x6c, 0x65, 0x6d
        /*0030*/ 	.byte	0x65, 0x6e, 0x74, 0x20, 0x28, 0x25, 0x64, 0x2c, 0x20, 0x25, 0x64, 0x29, 0x0a, 0x00
.L_0:


//--------------------- .nv.shared.reserved.0     --------------------------
	.section	.nv.shared.reserved.0,"aw",@nobits
	.weak		__nv_reservedSMEM_offset_0_alias
	.size		__nv_reservedSMEM_offset_0_alias, 0, 64
	.other		__nv_reservedSMEM_offset_0_alias,@"STO_CUDA_RESERVED_SHARED STV_DEFAULT"
__nv_reservedSMEM_offset_0_alias:
	.zero		0
	.zero		64


//--------------------- .nv.constant0._Z9blurArrayPiii --------------------------
	.section	.nv.constant0._Z9blurArrayPiii,"a",@progbits
	.sectionflags	@""
	.align	4
.nv.constant0._Z9blurArrayPiii:
	.zero		912


//--------------------- .nv.constant0._Z15initializeArrayPiii --------------------------
	.section	.nv.constant0._Z15initializeArrayPiii,"a",@progbits
	.sectionflags	@""
	.align	4
.nv.constant0._Z15initializeArrayPiii:
	.zero		912


//--------------------- SYMBOLS --------------------------

	.type		.nv.reservedSmem.offset0,@object
	.size		.nv.reservedSmem.offset0,0x4
	.type		vprintf,@function
